//
// Generated by NVIDIA NVVM Compiler
//
// Compiler Build ID: CL-36424714
// Cuda compilation tools, release 13.0, V13.0.88
// Based on NVVM 20.0.0
//

.version 9.0
.target sm_100
.address_size 64

	// .globl	_Z9matrixMulPfS_S_i
.extern .shared .align 16 .b8 shared_A[];

.visible .entry _Z9matrixMulPfS_S_i(
	.param .u64 .ptr .align 1 _Z9matrixMulPfS_S_i_param_0,
	.param .u64 .ptr .align 1 _Z9matrixMulPfS_S_i_param_1,
	.param .u64 .ptr .align 1 _Z9matrixMulPfS_S_i_param_2,
	.param .u32 _Z9matrixMulPfS_S_i_param_3
)
{
	.reg .pred 	%p<8>;
	.reg .b32 	%r<48>;
	.reg .b32 	%f<85>;
	.reg .b64 	%rd<39>;

	ld.param.u64 	%rd4, [_Z9matrixMulPfS_S_i_param_0];
	ld.param.u64 	%rd6, [_Z9matrixMulPfS_S_i_param_1];
	ld.param.u64 	%rd5, [_Z9matrixMulPfS_S_i_param_2];
	ld.param.u32 	%r24, [_Z9matrixMulPfS_S_i_param_3];
	cvta.to.global.u64 	%rd1, %rd6;
	mov.u32 	%r42, %tid.x;
	mov.u32 	%r2, %ctaid.x;
	setp.ge.s32 	%p1, %r42, %r24;
	@%p1 bra 	$L__BB0_3;
	mul.lo.s32 	%r3, %r24, %r2;
	mov.u32 	%r4, %ntid.x;
	cvta.to.global.u64 	%rd2, %rd4;
	mov.u32 	%r27, shared_A;
	mov.u32 	%r41, %r42;
$L__BB0_2:
	add.s32 	%r25, %r41, %r3;
	mul.wide.s32 	%rd7, %r25, 4;
	add.s64 	%rd8, %rd2, %rd7;
	ld.global.f32 	%f7, [%rd8];
	shl.b32 	%r26, %r41, 2;
	add.s32 	%r28, %r27, %r26;
	st.shared.f32 	[%r28], %f7;
	add.s32 	%r41, %r41, %r4;
	setp.lt.s32 	%p2, %r41, %r24;
	@%p2 bra 	$L__BB0_2;
$L__BB0_3:
	setp.ge.s32 	%p3, %r42, %r24;
	bar.sync 	0;
	@%p3 bra 	$L__BB0_11;
	mul.lo.s32 	%r7, %r24, %r2;
	mov.u32 	%r8, %ntid.x;
	add.s32 	%r9, %r24, -1;
	shr.u32 	%r29, %r9, 3;
	add.s32 	%r30, %r29, 1;
	and.b32  	%r10, %r9, 8;
	shl.b32 	%r11, %r24, 4;
	and.b32  	%r31, %r30, 1073741822;
	neg.s32 	%r12, %r31;
	cvta.to.global.u64 	%rd3, %rd5;
	mul.wide.s32 	%rd29, %r24, 4;
$L__BB0_5:
	setp.lt.u32 	%p4, %r9, 8;
	mov.f32 	%f82, 0f00000000;
	mov.b32 	%r47, 0;
	@%p4 bra 	$L__BB0_8;
	mov.u32 	%r35, shared_A;
	add.s32 	%r44, %r35, 32;
	mov.f32 	%f82, 0f00000000;
	mov.b32 	%r47, 0;
	mov.u32 	%r43, %r12;
	mov.u32 	%r45, %r42;
$L__BB0_7:
	ld.shared.v4.f32 	{%f11, %f12, %f13, %f14}, [%r44+-32];
	mul.wide.s32 	%rd9, %r45, 4;
	add.s64 	%rd10, %rd1, %rd9;
	ld.global.f32 	%f15, [%rd10];
	fma.rn.f32 	%f16, %f11, %f15, %f82;
	add.s64 	%rd12, %rd10, %rd29;
	ld.global.f32 	%f17, [%rd12];
	fma.rn.f32 	%f18, %f12, %f17, %f16;
	add.s64 	%rd13, %rd12, %rd29;
	ld.global.f32 	%f19, [%rd13];
	fma.rn.f32 	%f20, %f13, %f19, %f18;
	add.s64 	%rd14, %rd13, %rd29;
	ld.global.f32 	%f21, [%rd14];
	fma.rn.f32 	%f22, %f14, %f21, %f20;
	ld.shared.v4.f32 	{%f23, %f24, %f25, %f26}, [%r44+-16];
	add.s64 	%rd15, %rd14, %rd29;
	ld.global.f32 	%f27, [%rd15];
	fma.rn.f32 	%f28, %f23, %f27, %f22;
	add.s64 	%rd16, %rd15, %rd29;
	ld.global.f32 	%f29, [%rd16];
	fma.rn.f32 	%f30, %f24, %f29, %f28;
	add.s64 	%rd17, %rd16, %rd29;
	ld.global.f32 	%f31, [%rd17];
	fma.rn.f32 	%f32, %f25, %f31, %f30;
	add.s64 	%rd18, %rd17, %rd29;
	ld.global.f32 	%f33, [%rd18];
	fma.rn.f32 	%f34, %f26, %f33, %f32;
	ld.shared.v4.f32 	{%f35, %f36, %f37, %f38}, [%r44];
	add.s64 	%rd19, %rd18, %rd29;
	ld.global.f32 	%f39, [%rd19];
	fma.rn.f32 	%f40, %f35, %f39, %f34;
	add.s64 	%rd20, %rd19, %rd29;
	ld.global.f32 	%f41, [%rd20];
	fma.rn.f32 	%f42, %f36, %f41, %f40;
	add.s64 	%rd21, %rd20, %rd29;
	ld.global.f32 	%f43, [%rd21];
	fma.rn.f32 	%f44, %f37, %f43, %f42;
	add.s64 	%rd22, %rd21, %rd29;
	ld.global.f32 	%f45, [%rd22];
	fma.rn.f32 	%f46, %f38, %f45, %f44;
	ld.shared.v4.f32 	{%f47, %f48, %f49, %f50}, [%r44+16];
	add.s64 	%rd23, %rd22, %rd29;
	ld.global.f32 	%f51, [%rd23];
	fma.rn.f32 	%f52, %f47, %f51, %f46;
	add.s64 	%rd24, %rd23, %rd29;
	ld.global.f32 	%f53, [%rd24];
	fma.rn.f32 	%f54, %f48, %f53, %f52;
	add.s64 	%rd25, %rd24, %rd29;
	ld.global.f32 	%f55, [%rd25];
	fma.rn.f32 	%f56, %f49, %f55, %f54;
	add.s64 	%rd26, %rd25, %rd29;
	ld.global.f32 	%f57, [%rd26];
	fma.rn.f32 	%f82, %f50, %f57, %f56;
	add.s32 	%r47, %r47, 16;
	add.s32 	%r45, %r45, %r11;
	add.s32 	%r44, %r44, 64;
	add.s32 	%r43, %r43, 2;
	setp.ne.s32 	%p5, %r43, 0;
	@%p5 bra 	$L__BB0_7;
$L__BB0_8:
	setp.ne.s32 	%p6, %r10, 0;
	@%p6 bra 	$L__BB0_10;
	shl.b32 	%r36, %r47, 2;
	mov.u32 	%r37, shared_A;
	add.s32 	%r38, %r37, %r36;
	ld.shared.v4.f32 	{%f58, %f59, %f60, %f61}, [%r38];
	mad.lo.s32 	%r39, %r47, %r24, %r42;
	mul.wide.s32 	%rd27, %r39, 4;
	add.s64 	%rd28, %rd1, %rd27;
	ld.global.f32 	%f62, [%rd28];
	fma.rn.f32 	%f63, %f58, %f62, %f82;
	add.s64 	%rd30, %rd28, %rd29;
	ld.global.f32 	%f64, [%rd30];
	fma.rn.f32 	%f65, %f59, %f64, %f63;
	add.s64 	%rd31, %rd30, %rd29;
	ld.global.f32 	%f66, [%rd31];
	fma.rn.f32 	%f67, %f60, %f66, %f65;
	add.s64 	%rd32, %rd31, %rd29;
	ld.global.f32 	%f68, [%rd32];
	fma.rn.f32 	%f69, %f61, %f68, %f67;
	ld.shared.v4.f32 	{%f70, %f71, %f72, %f73}, [%r38+16];
	add.s64 	%rd33, %rd32, %rd29;
	ld.global.f32 	%f74, [%rd33];
	fma.rn.f32 	%f75, %f70, %f74, %f69;
	add.s64 	%rd34, %rd33, %rd29;
	ld.global.f32 	%f76, [%rd34];
	fma.rn.f32 	%f77, %f71, %f76, %f75;
	add.s64 	%rd35, %rd34, %rd29;
	ld.global.f32 	%f78, [%rd35];
	fma.rn.f32 	%f79, %f72, %f78, %f77;
	add.s64 	%rd36, %rd35, %rd29;
	ld.global.f32 	%f80, [%rd36];
	fma.rn.f32 	%f82, %f73, %f80, %f79;
$L__BB0_10:
	add.s32 	%r40, %r42, %r7;
	mul.wide.s32 	%rd37, %r40, 4;
	add.s64 	%rd38, %rd3, %rd37;
	st.global.f32 	[%rd38], %f82;
	add.s32 	%r42, %r42, %r8;
	setp.lt.s32 	%p7, %r42, %r24;
	@%p7 bra 	$L__BB0_5;
$L__BB0_11:
	ret;

}


// ===== COMPILED SASS (sm_100) =====

	.target	sm_100

	.elftype	@"ET_EXEC"


//--------------------- .note.nv.tkinfo           --------------------------
	.section	.note.nv.tkinfo,"",@"SHT_NOTE"
	.sectionflags	@"SHF_NOTE_NV_TKINFO"
	.tkinfo
        /*0018*/ 	.word	0x00000002
        /*0030*/ 	.string	""
        /*0030*/ 	.string	"ptxas"
        /*0030*/ 	.string	"Cuda compilation tools, release 13.0, V13.0.88"
        /*0030*/ 	.string	"Build cuda_13.0.r13.0/compiler.36424714_0"
        /*0030*/ 	.string	"-arch sm_100 -m 64 "



//--------------------- .note.nv.cuinfo           --------------------------
	.section	.note.nv.cuinfo,"",@"SHT_NOTE"
	.sectionflags	@"SHF_NOTE_NV_CUINFO"
        /*0018*/ 	.short	0x0002
        /*001a*/ 	.short	0x0064
        /*001c*/ 	.short	0x0082
	.zero		2


//--------------------- .nv.info                  --------------------------
	.section	.nv.info,"",@"SHT_CUDA_INFO"
	.align	4


	//----- nvinfo : EIATTR_REGCOUNT
	.align		4
        /*0000*/ 	.byte	0x04, 0x2f
        /*0002*/ 	.short	(.L_1 - .L_0)
	.align		4
.L_0:
        /*0004*/ 	.word	index@(_Z9matrixMulPfS_S_i)
        /*0008*/ 	.word	0x00000020


	//----- nvinfo : EIATTR_FRAME_SIZE
	.align		4
.L_1:
        /*000c*/ 	.byte	0x04, 0x11
        /*000e*/ 	.short	(.L_3 - .L_2)
	.align		4
.L_2:
        /*0010*/ 	.word	index@(_Z9matrixMulPfS_S_i)
        /*0014*/ 	.word	0x00000000


	//----- nvinfo : EIATTR_MIN_STACK_SIZE
	.align		4
.L_3:
        /*0018*/ 	.byte	0x04, 0x12
        /*001a*/ 	.short	(.L_5 - .L_4)
	.align		4
.L_4:
        /*001c*/ 	.word	index@(_Z9matrixMulPfS_S_i)
        /*0020*/ 	.word	0x00000000
.L_5:


//--------------------- .nv.compat                --------------------------
	.section	.nv.compat,"",@"SHT_CUDA_COMPAT_INFO"
	.align	4
        /*0000*/ 	.byte	0x02, 0x09, 0x00, 0x00, 0x02, 0x02, 0x01, 0x00, 0x02, 0x05, 0x05, 0x00, 0x03, 0x07, 0x01, 0x01
        /*0010*/ 	.byte	0x02, 0x03, 0x00, 0x00, 0x02, 0x06, 0x01, 0x00, 0x04, 0x0b, 0x08, 0x00, 0x09, 0x00, 0x00, 0x00
        /*0020*/ 	.byte	0x00, 0x00, 0x00, 0x00


//--------------------- .nv.info._Z9matrixMulPfS_S_i --------------------------
	.section	.nv.info._Z9matrixMulPfS_S_i,"",@"SHT_CUDA_INFO"
	.sectionflags	@""
	.align	4


	//----- nvinfo : EIATTR_CUDA_API_VERSION
	.align		4
        /*0000*/ 	.byte	0x04, 0x37
        /*0002*/ 	.short	(.L_7 - .L_6)
.L_6:
        /*0004*/ 	.word	0x00000082


	//----- nvinfo : EIATTR_KPARAM_INFO
	.align		4
.L_7:
        /*0008*/ 	.byte	0x04, 0x17
        /*000a*/ 	.short	(.L_9 - .L_8)
.L_8:
        /*000c*/ 	.word	0x00000000
        /*0010*/ 	.short	0x0003
        /*0012*/ 	.short	0x0018
        /*0014*/ 	.byte	0x00, 0xf0, 0x11, 0x00


	//----- nvinfo : EIATTR_KPARAM_INFO
	.align		4
.L_9:
        /*0018*/ 	.byte	0x04, 0x17
        /*001a*/ 	.short	(.L_11 - .L_10)
.L_10:
        /*001c*/ 	.word	0x00000000
        /*0020*/ 	.short	0x0002
        /*0022*/ 	.short	0x0010
        /*0024*/ 	.byte	0x00, 0xf5, 0x21, 0x00


	//----- nvinfo : EIATTR_KPARAM_INFO
	.align		4
.L_11:
        /*0028*/ 	.byte	0x04, 0x17
        /*002a*/ 	.short	(.L_13 - .L_12)
.L_12:
        /*002c*/ 	.word	0x00000000
        /*0030*/ 	.short	0x0001
        /*0032*/ 	.short	0x0008
        /*0034*/ 	.byte	0x00, 0xf5, 0x21, 0x00


	//----- nvinfo : EIATTR_KPARAM_INFO
	.align		4
.L_13:
        /*0038*/ 	.byte	0x04, 0x17
        /*003a*/ 	.short	(.L_15 - .L_14)
.L_14:
        /*003c*/ 	.word	0x00000000
        /*0040*/ 	.short	0x0000
        /*0042*/ 	.short	0x0000
        /*0044*/ 	.byte	0x00, 0xf5, 0x21, 0x00


	//----- nvinfo : EIATTR_SPARSE_MMA_MASK
	.align		4
.L_15:
        /*0048*/ 	.byte	0x03, 0x50
        /*004a*/ 	.short	0x0000


	//----- nvinfo : EIATTR_MAXREG_COUNT
	.align		4
        /*004c*/ 	.byte	0x03, 0x1b
        /*004e*/ 	.short	0x00ff


	//----- nvinfo : EIATTR_NUM_BARRIERS
	.align		4
        /*0050*/ 	.byte	0x02, 0x4c
        /*0052*/ 	.byte	0x01
	.zero		1


	//----- nvinfo : EIATTR_MERCURY_ISA_VERSION
	.align		4
        /*0054*/ 	.byte	0x03, 0x5f
        /*0056*/ 	.short	0x0101


	//----- nvinfo : EIATTR_VRC_CTA_INIT_COUNT
	.align		4
        /*0058*/ 	.byte	0x02, 0x4a
	.zero		1
	.zero		1


	//----- nvinfo : EIATTR_EXIT_INSTR_OFFSETS
	.align		4
        /*005c*/ 	.byte	0x04, 0x1c
        /*005e*/ 	.short	(.L_17 - .L_16)


	//   ....[0]....
.L_16:
        /*0060*/ 	.word	0x00000190


	//   ....[1]....
        /*0064*/ 	.word	0x00000930


	//----- nvinfo : EIATTR_CRS_STACK_SIZE
	.align		4
.L_17:
        /*0068*/ 	.byte	0x04, 0x1e
        /*006a*/ 	.short	(.L_19 - .L_18)
.L_18:
        /*006c*/ 	.word	0x00000000


	//----- nvinfo : EIATTR_CBANK_PARAM_SIZE
	.align		4
.L_19:
        /*0070*/ 	.byte	0x03, 0x19
        /*0072*/ 	.short	0x001c


	//----- nvinfo : EIATTR_PARAM_CBANK
	.align		4
        /*0074*/ 	.byte	0x04, 0x0a
        /*0076*/ 	.short	(.L_21 - .L_20)
	.align		4
.L_20:
        /*0078*/ 	.word	index@(.nv.constant0._Z9matrixMulPfS_S_i)
        /*007c*/ 	.short	0x0380
        /*007e*/ 	.short	0x001c


	//----- nvinfo : EIATTR_SW_WAR
	.align		4
.L_21:
        /*0080*/ 	.byte	0x04, 0x36
        /*0082*/ 	.short	(.L_23 - .L_22)
.L_22:
        /*0084*/ 	.word	0x00000008
.L_23:


//--------------------- .nv.callgraph             --------------------------
	.section	.nv.callgraph,"",@"SHT_CUDA_CALLGRAPH"
	.align	4
	.sectionentsize	8
	.align		4
        /*0000*/ 	.word	0x00000000
	.align		4
        /*0004*/ 	.word	0xffffffff
	.align		4
        /*0008*/ 	.word	0x00000000
	.align		4
        /*000c*/ 	.word	0xfffffffe
	.align		4
        /*0010*/ 	.word	0x00000000
	.align		4
        /*0014*/ 	.word	0xfffffffd
	.align		4
        /*0018*/ 	.word	0x00000000
	.align		4
        /*001c*/ 	.word	0xfffffffc


//--------------------- .text._Z9matrixMulPfS_S_i --------------------------
	.section	.text._Z9matrixMulPfS_S_i,"ax",@progbits
	.align	128
        .global         _Z9matrixMulPfS_S_i
        .type           _Z9matrixMulPfS_S_i,@function
        .size           _Z9matrixMulPfS_S_i,(.L_x_8 - _Z9matrixMulPfS_S_i)
        .other          _Z9matrixMulPfS_S_i,@"STO_CUDA_ENTRY STV_DEFAULT"
_Z9matrixMulPfS_S_i:
.text._Z9matrixMulPfS_S_i:
[----:B------:R-:W-:Y:S01]  /*0000*/  LDC R1, c[0x0][0x37c] ;  /* 0x0000df00ff017b82 */ /* 0x000fe20000000800 */
[----:B------:R-:W0:Y:S07]  /*0010*/  S2R R2, SR_TID.X ;  /* 0x0000000000027919 */ /* 0x000e2e0000002100 */
[----:B------:R-:W0:Y:S01]  /*0020*/  LDC R10, c[0x0][0x398] ;  /* 0x0000e600ff0a7b82 */ /* 0x000e220000000800 */
[----:B------:R-:W1:Y:S01]  /*0030*/  LDCU.64 UR6, c[0x0][0x358] ;  /* 0x00006b00ff0677ac */ /* 0x000e620008000a00 */
[----:B------:R-:W-:Y:S06]  /*0040*/  BSSY.RECONVERGENT B0, `(.L_x_0) ;  /* 0x0000013000007945 */ /* 0x000fec0003800200 */
[----:B------:R-:W2:Y:S01]  /*0050*/  S2UR UR8, SR_CTAID.X ;  /* 0x00000000000879c3 */ /* 0x000ea20000002500 */
[----:B0-----:R-:W-:-:S02]  /*0060*/  ISETP.GE.AND P1, PT, R2, R10, PT ;  /* 0x0000000a0200720c */ /* 0x001fc40003f26270 */
[----:B------:R-:W-:-:S11]  /*0070*/  ISETP.GE.AND P0, PT, R2, R10, PT ;  /* 0x0000000a0200720c */ /* 0x000fd60003f06270 */
[----:B-12---:R-:W-:Y:S05]  /*0080*/  @P1 BRA `(.L_x_1) ;  /* 0x0000000000381947 */ /* 0x006fea0003800000 */
[----:B------:R-:W0:Y:S01]  /*0090*/  S2R R3, SR_CgaCtaId ;  /* 0x0000000000037919 */ /* 0x000e220000008800 */
[----:B------:R-:W1:Y:S01]  /*00a0*/  LDC R8, c[0x0][0x360] ;  /* 0x0000d800ff087b82 */ /* 0x000e620000000800 */
[----:B------:R-:W-:-:S07]  /*00b0*/  MOV R0, 0x400 ;  /* 0x0000040000007802 */ /* 0x000fce0000000f00 */
[----:B------:R-:W2:Y:S01]  /*00c0*/  LDC.64 R6, c[0x0][0x380] ;  /* 0x0000e000ff067b82 */ /* 0x000ea20000000a00 */
[----:B0-----:R-:W-:Y:S02]  /*00d0*/  LEA R0, R3, R0, 0x18 ;  /* 0x0000000003007211 */ /* 0x001fe400078ec0ff */
[----:B------:R-:W-:-:S07]  /*00e0*/  MOV R3, R2 ;  /* 0x0000000200037202 */ /* 0x000fce0000000f00 */
.L_x_2:
[----:B------:R-:W-:-:S04]  /*00f0*/  IMAD R5, R10, UR8, R3 ;  /* 0x000000080a057c24 */ /* 0x000fc8000f8e0203 */
[----:B0-2---:R-:W-:-:S06]  /*0100*/  IMAD.WIDE R4, R5, 0x4, R6 ;  /* 0x0000000405047825 */ /* 0x005fcc00078e0206 */
[----:B------:R-:W2:Y:S01]  /*0110*/  LDG.E R4, desc[UR6][R4.64] ;  /* 0x0000000604047981 */ /* 0x000ea2000c1e1900 */
[----:B------:R-:W-:Y:S02]  /*0120*/  LEA R9, R3, R0, 0x2 ;  /* 0x0000000003097211 */ /* 0x000fe400078e10ff */
[----:B-1----:R-:W-:-:S04]  /*0130*/  IADD3 R3, PT, PT, R8, R3, RZ ;  /* 0x0000000308037210 */ /* 0x002fc80007ffe0ff */
[----:B------:R-:W-:Y:S01]  /*0140*/  ISETP.GE.AND P1, PT, R3, R10, PT ;  /* 0x0000000a0300720c */ /* 0x000fe20003f26270 */
[----:B--2---:R0:W-:-:S12]  /*0150*/  STS [R9], R4 ;  /* 0x0000000409007388 */ /* 0x0041d80000000800 */
[----:B------:R-:W-:Y:S05]  /*0160*/  @!P1 BRA `(.L_x_2) ;  /* 0xfffffffc00e09947 */ /* 0x000fea000383ffff */
.L_x_1:
[----:B------:R-:W-:Y:S05]  /*0170*/  BSYNC.RECONVERGENT B0 ;  /* 0x0000000000007941 */ /* 0x000fea0003800200 */
.L_x_0:
[----:B------:R-:W-:Y:S06]  /*0180*/  BAR.SYNC.DEFER_BLOCKING 0x0 ;  /* 0x0000000000007b1d */ /* 0x000fec0000010000 */
[----:B------:R-:W-:Y:S05]  /*0190*/  @P0 EXIT ;  /* 0x000000000000094d */ /* 0x000fea0003800000 */
[----:B------:R-:W-:Y:S01]  /*01a0*/  IADD3 R3, PT, PT, R10, -0x1, RZ ;  /* 0xffffffff0a037810 */ /* 0x000fe20007ffe0ff */
[----:B------:R-:W1:Y:S03]  /*01b0*/  LDCU UR9, c[0x0][0x360] ;  /* 0x00006c00ff0977ac */ /* 0x000e660008000800 */
[----:B------:R-:W-:-:S04]  /*01c0*/  LEA.HI R0, R3, 0x1, RZ, 0x1d ;  /* 0x0000000103007811 */ /* 0x000fc800078fe8ff */
[----:B------:R-:W-:-:S04]  /*01d0*/  LOP3.LUT R0, R0, 0x3ffffffe, RZ, 0xc0, !PT ;  /* 0x3ffffffe00007812 */ /* 0x000fc800078ec0ff */
[----:B0-----:R-:W-:-:S07]  /*01e0*/  IADD3 R4, PT, PT, -R0, RZ, RZ ;  /* 0x000000ff00047210 */ /* 0x001fce0007ffe1ff */
.L_x_6:
[C---:B------:R-:W-:Y:S01]  /*01f0*/  ISETP.GE.U32.AND P1, PT, R3.reuse, 0x8, PT ;  /* 0x000000080300780c */ /* 0x040fe20003f26070 */
[----:B0-----:R-:W-:Y:S01]  /*0200*/  HFMA2 R17, -RZ, RZ, 0, 0 ;  /* 0x00000000ff117431 */ /* 0x001fe200000001ff */
[----:B------:R-:W-:Y:S02]  /*0210*/  LOP3.LUT P0, RZ, R3, 0x8, RZ, 0xc0, !PT ;  /* 0x0000000803ff7812 */ /* 0x000fe4000780c0ff */
[----:B------:R-:W-:-:S09]  /*0220*/  MOV R5, RZ ;  /* 0x000000ff00057202 */ /* 0x000fd20000000f00 */
[----:B------:R-:W-:Y:S05]  /*0230*/  @!P1 BRA `(.L_x_3) ;  /* 0x0000000400149947 */ /* 0x000fea0003800000 */
[----:B------:R-:W0:Y:S01]  /*0240*/  S2UR UR5, SR_CgaCtaId ;  /* 0x00000000000579c3 */ /* 0x000e220000008800 */
[----:B------:R-:W-:Y:S01]  /*0250*/  UMOV UR4, 0x400 ;  /* 0x0000040000047882 */ /* 0x000fe20000000000 */
[----:B------:R-:W-:Y:S02]  /*0260*/  MOV R17, RZ ;  /* 0x000000ff00117202 */ /* 0x000fe40000000f00 */
[----:B------:R-:W-:Y:S02]  /*0270*/  MOV R5, RZ ;  /* 0x000000ff00057202 */ /* 0x000fe40000000f00 */
[----:B------:R-:W-:Y:S02]  /*0280*/  MOV R0, R4 ;  /* 0x0000000400007202 */ /* 0x000fe40000000f00 */
[----:B------:R-:W-:Y:S01]  /*0290*/  MOV R7, R2 ;  /* 0x0000000200077202 */ /* 0x000fe20000000f00 */
[----:B0-----:R-:W-:-:S04]  /*02a0*/  ULEA UR4, UR5, UR4, 0x18 ;  /* 0x0000000405047291 */ /* 0x001fc8000f8ec0ff */
[----:B------:R-:W-:-:S06]  /*02b0*/  UIADD3 UR4, UPT, UPT, UR4, 0x20, URZ ;  /* 0x0000002004047890 */ /* 0x000fcc000fffe0ff */
[----:B------:R-:W-:-:S07]  /*02c0*/  MOV R6, UR4 ;  /* 0x0000000400067c02 */ /* 0x000fce0008000f00 */
.L_x_4:
[----:B------:R-:W0:Y:S01]  /*02d0*/  LDC.64 R22, c[0x0][0x388] ;  /* 0x0000e200ff167b82 */ /* 0x000e220000000a00 */
[----:B------:R-:W2:Y:S07]  /*02e0*/  LDS.128 R8, [R6+-0x20] ;  /* 0xffffe00006087984 */ /* 0x000eae0000000c00 */
[----:B------:R-:W3:Y:S01]  /*02f0*/  LDC R16, c[0x0][0x398] ;  /* 0x0000e600ff107b82 */ /* 0x000ee20000000800 */
[----:B0-----:R-:W-:-:S05]  /*0300*/  IMAD.WIDE R22, R7, 0x4, R22 ;  /* 0x0000000407167825 */ /* 0x001fca00078e0216 */
[----:B------:R3:W2:Y:S02]  /*0310*/  LDG.E R20, desc[UR6][R22.64] ;  /* 0x0000000616147981 */ /* 0x0006a4000c1e1900 */
[----:B---3--:R-:W-:-:S05]  /*0320*/  IMAD.WIDE R22, R16, 0x4, R22 ;  /* 0x0000000410167825 */ /* 0x008fca00078e0216 */
[----:B------:R-:W3:Y:S01]  /*0330*/  LDG.E R24, desc[UR6][R22.64] ;  /* 0x0000000616187981 */ /* 0x000ee2000c1e1900 */
[----:B------:R-:W-:-:S04]  /*0340*/  IMAD.WIDE R12, R16, 0x4, R22 ;  /* 0x00000004100c7825 */ /* 0x000fc800078e0216 */
[C---:B------:R-:W-:Y:S02]  /*0350*/  IMAD.WIDE R14, R16.reuse, 0x4, R12 ;  /* 0x00000004100e7825 */ /* 0x040fe400078e020c */
[----:B------:R-:W4:Y:S04]  /*0360*/  LDG.E R13, desc[UR6][R12.64] ;  /* 0x000000060c0d7981 */ /* 0x000f28000c1e1900 */
[----:B------:R0:W5:Y:S01]  /*0370*/  LDG.E R12, desc[UR6][R14.64] ;  /* 0x000000060e0c7981 */ /* 0x000162000c1e1900 */
[----:B------:R-:W-:-:S04]  /*0380*/  IMAD.WIDE R26, R16, 0x4, R14 ;  /* 0x00000004101a7825 */ /* 0x000fc800078e020e */
[C---:B------:R-:W-:Y:S02]  /*0390*/  IMAD.WIDE R18, R16.reuse, 0x4, R26 ;  /* 0x0000000410127825 */ /* 0x040fe400078e021a */
[----:B------:R-:W5:Y:S02]  /*03a0*/  LDG.E R27, desc[UR6][R26.64] ;  /* 0x000000061a1b7981 */ /* 0x000f64000c1e1900 */
[C---:B0-----:R-:W-:Y:S02]  /*03b0*/  IMAD.WIDE R14, R16.reuse, 0x4, R18 ;  /* 0x00000004100e7825 */ /* 0x041fe400078e0212 */
[----:B------:R-:W5:Y:S04]  /*03c0*/  LDG.E R28, desc[UR6][R18.64] ;  /* 0x00000006121c7981 */ /* 0x000f68000c1e1900 */
[----:B------:R-:W5:Y:S01]  /*03d0*/  LDG.E R25, desc[UR6][R14.64] ;  /* 0x000000060e197981 */ /* 0x000f62000c1e1900 */
[----:B------:R-:W-:-:S05]  /*03e0*/  IMAD.WIDE R22, R16, 0x4, R14 ;  /* 0x0000000410167825 */ /* 0x000fca00078e020e */
[----:B------:R0:W5:Y:S02]  /*03f0*/  LDG.E R26, desc[UR6][R22.64] ;  /* 0x00000006161a7981 */ /* 0x000164000c1e1900 */
[----:B0-----:R-:W-:-:S04]  /*0400*/  IMAD.WIDE R22, R16, 0x4, R22 ;  /* 0x0000000410167825 */ /* 0x001fc800078e0216 */
[----:B------:R-:W-:-:S04]  /*0410*/  IMAD.WIDE R18, R16, 0x4, R22 ;  /* 0x0000000410127825 */ /* 0x000fc800078e0216 */
[----:B------:R-:W-:-:S04]  /*0420*/  IMAD.WIDE R14, R16, 0x4, R18 ;  /* 0x00000004100e7825 */ /* 0x000fc800078e0212 */
[----:B--2---:R-:W-:Y:S01]  /*0430*/  FFMA R8, R8, R20, R17 ;  /* 0x0000001408087223 */ /* 0x004fe20000000011 */
[C---:B------:R-:W-:Y:S01]  /*0440*/  IMAD.WIDE R20, R16.reuse, 0x4, R14 ;  /* 0x0000000410147825 */ /* 0x040fe200078e020e */
[----:B------:R0:W2:Y:S03]  /*0450*/  LDG.E R17, desc[UR6][R22.64] ;  /* 0x0000000616117981 */ /* 0x0000a6000c1e1900 */
[----:B---3--:R-:W-:Y:S01]  /*0460*/  FFMA R29, R9, R24, R8 ;  /* 0x00000018091d7223 */ /* 0x008fe20000000008 */
[C---:B------:R-:W-:Y:S01]  /*0470*/  IMAD.WIDE R8, R16.reuse, 0x4, R20 ;  /* 0x0000000410087825 */ /* 0x040fe200078e0214 */
[----:B------:R-:W3:Y:S03]  /*0480*/  LDG.E R24, desc[UR6][R18.64] ;  /* 0x0000000612187981 */ /* 0x000ee6000c1e1900 */
[C---:B0-----:R-:W-:Y:S01]  /*0490*/  IMAD.WIDE R22, R16.reuse, 0x4, R8 ;  /* 0x0000000410167825 */ /* 0x041fe200078e0208 */
[----:B------:R0:W3:Y:S04]  /*04a0*/  LDG.E R19, desc[UR6][R14.64] ;  /* 0x000000060e137981 */ /* 0x0000e8000c1e1900 */
[----:B------:R-:W3:Y:S01]  /*04b0*/  LDG.E R18, desc[UR6][R20.64] ;  /* 0x0000000614127981 */ /* 0x000ee2000c1e1900 */
[----:B0-----:R-:W-:-:S03]  /*04c0*/  IMAD.WIDE R14, R16, 0x4, R22 ;  /* 0x00000004100e7825 */ /* 0x001fc600078e0216 */
[----:B------:R0:W3:Y:S04]  /*04d0*/  LDG.E R21, desc[UR6][R8.64] ;  /* 0x0000000608157981 */ /* 0x0000e8000c1e1900 */
[----:B------:R-:W3:Y:S01]  /*04e0*/  LDG.E R20, desc[UR6][R22.64] ;  /* 0x0000000616147981 */ /* 0x000ee2000c1e1900 */
[----:B0-----:R-:W-:-:S03]  /*04f0*/  IMAD.WIDE R8, R16, 0x4, R14 ;  /* 0x0000000410087825 */ /* 0x001fc600078e020e */
[----:B------:R0:W3:Y:S04]  /*0500*/  LDG.E R23, desc[UR6][R14.64] ;  /* 0x000000060e177981 */ /* 0x0000e8000c1e1900 */
[----:B------:R1:W3:Y:S01]  /*0510*/  LDG.E R22, desc[UR6][R8.64] ;  /* 0x0000000608167981 */ /* 0x0002e2000c1e1900 */
[----:B----4-:R-:W-:-:S04]  /*0520*/  FFMA R10, R10, R13, R29 ;  /* 0x0000000d0a0a7223 */ /* 0x010fc8000000001d */
[----:B-----5:R-:W-:Y:S02]  /*0530*/  FFMA R11, R11, R12, R10 ;  /* 0x0000000c0b0b7223 */ /* 0x020fe4000000000a */
[----:B0-----:R-:W0:Y:S02]  /*0540*/  LDS.128 R12, [R6+-0x10] ;  /* 0xfffff000060c7984 */ /* 0x001e240000000c00 */
[----:B0-----:R-:W-:Y:S02]  /*0550*/  FFMA R12, R12, R27, R11 ;  /* 0x0000001b0c0c7223 */ /* 0x001fe4000000000b */
[----:B-1----:R-:W2:Y:S02]  /*0560*/  LDS.128 R8, [R6] ;  /* 0x0000000006087984 */ /* 0x002ea40000000c00 */
[----:B------:R-:W-:-:S04]  /*0570*/  FFMA R13, R13, R28, R12 ;  /* 0x0000001c0d0d7223 */ /* 0x000fc8000000000c */
[----:B------:R-:W-:-:S04]  /*0580*/  FFMA R12, R14, R25, R13 ;  /* 0x000000190e0c7223 */ /* 0x000fc8000000000d */
[----:B------:R-:W-:Y:S02]  /*0590*/  FFMA R25, R15, R26, R12 ;  /* 0x0000001a0f197223 */ /* 0x000fe4000000000c */
[----:B------:R0:W1:Y:S01]  /*05a0*/  LDS.128 R12, [R6+0x10] ;  /* 0x00001000060c7984 */ /* 0x0000620000000c00 */
[----:B------:R-:W-:-:S04]  /*05b0*/  IADD3 R0, PT, PT, R0, 0x2, RZ ;  /* 0x0000000200007810 */ /* 0x000fc80007ffe0ff */
[----:B------:R-:W-:Y:S02]  /*05c0*/  ISETP.NE.AND P1, PT, R0, RZ, PT ;  /* 0x000000ff0000720c */ /* 0x000fe40003f25270 */
[----:B------:R-:W-:Y:S02]  /*05d0*/  LEA R7, R16, R7, 0x4 ;  /* 0x0000000710077211 */ /* 0x000fe400078e20ff */
[----:B------:R-:W-:Y:S02]  /*05e0*/  IADD3 R5, PT, PT, R5, 0x10, RZ ;  /* 0x0000001005057810 */ /* 0x000fe40007ffe0ff */
[----:B0-----:R-:W-:Y:S01]  /*05f0*/  IADD3 R6, PT, PT, R6, 0x40, RZ ;  /* 0x0000004006067810 */ /* 0x001fe20007ffe0ff */
[----:B--2---:R-:W-:-:S04]  /*0600*/  FFMA R26, R8, R17, R25 ;  /* 0x00000011081a7223 */ /* 0x004fc80000000019 */
[----:B---3--:R-:W-:-:S04]  /*0610*/  FFMA R9, R9, R24, R26 ;  /* 0x0000001809097223 */ /* 0x008fc8000000001a */
[----:B------:R-:W-:-:S04]  /*0620*/  FFMA R10, R10, R19, R9 ;  /* 0x000000130a0a7223 */ /* 0x000fc80000000009 */
[----:B------:R-:W-:-:S04]  /*0630*/  FFMA R11, R11, R18, R10 ;  /* 0x000000120b0b7223 */ /* 0x000fc8000000000a */
[----:B-1----:R-:W-:-:S04]  /*0640*/  FFMA R12, R12, R21, R11 ;  /* 0x000000150c0c7223 */ /* 0x002fc8000000000b */
[----:B------:R-:W-:-:S04]  /*0650*/  FFMA R13, R13, R20, R12 ;  /* 0x000000140d0d7223 */ /* 0x000fc8000000000c */
[----:B------:R-:W-:-:S04]  /*0660*/  FFMA R14, R14, R23, R13 ;  /* 0x000000170e0e7223 */ /* 0x000fc8000000000d */
[----:B------:R-:W-:Y:S01]  /*0670*/  FFMA R17, R15, R22, R14 ;  /* 0x000000160f117223 */ /* 0x000fe2000000000e */
[----:B------:R-:W-:Y:S06]  /*0680*/  @P1 BRA `(.L_x_4) ;  /* 0xfffffffc00101947 */ /* 0x000fec000383ffff */
.L_x_3:
[----:B------:R-:W-:Y:S05]  /*0690*/  @P0 BRA `(.L_x_5) ;  /* 0x0000000000840947 */ /* 0x000fea0003800000 */
[----:B------:R-:W0:Y:S08]  /*06a0*/  LDC R27, c[0x0][0x398] ;  /* 0x0000e600ff1b7b82 */ /* 0x000e300000000800 */
[----:B------:R-:W2:Y:S01]  /*06b0*/  LDC.64 R10, c[0x0][0x388] ;  /* 0x0000e200ff0a7b82 */ /* 0x000ea20000000a00 */
[----:B0-----:R-:W-:-:S04]  /*06c0*/  IMAD R7, R5, R27, R2 ;  /* 0x0000001b05077224 */ /* 0x001fc800078e0202 */
[----:B--2---:R-:W-:-:S05]  /*06d0*/  IMAD.WIDE R10, R7, 0x4, R10 ;  /* 0x00000004070a7825 */ /* 0x004fca00078e020a */
[----:B------:R-:W2:Y:S01]  /*06e0*/  LDG.E R0, desc[UR6][R10.64] ;  /* 0x000000060a007981 */ /* 0x000ea2000c1e1900 */
[----:B------:R-:W-:-:S05]  /*06f0*/  IMAD.WIDE R12, R27, 0x4, R10 ;  /* 0x000000041b0c7825 */ /* 0x000fca00078e020a */
[----:B------:R-:W3:Y:S01]  /*0700*/  LDG.E R6, desc[UR6][R12.64] ;  /* 0x000000060c067981 */ /* 0x000ee2000c1e1900 */
[----:B------:R-:W-:-:S05]  /*0710*/  IMAD.WIDE R14, R27, 0x4, R12 ;  /* 0x000000041b0e7825 */ /* 0x000fca00078e020c */
[----:B------:R-:W4:Y:S01]  /*0720*/  LDG.E R7, desc[UR6][R14.64] ;  /* 0x000000060e077981 */ /* 0x000f22000c1e1900 */
[----:B------:R-:W-:-:S05]  /*0730*/  IMAD.WIDE R8, R27, 0x4, R14 ;  /* 0x000000041b087825 */ /* 0x000fca00078e020e */
[----:B------:R0:W5:Y:S01]  /*0740*/  LDG.E R16, desc[UR6][R8.64] ;  /* 0x0000000608107981 */ /* 0x000162000c1e1900 */
[----:B------:R-:W-:-:S05]  /*0750*/  IMAD.WIDE R24, R27, 0x4, R8 ;  /* 0x000000041b187825 */ /* 0x000fca00078e0208 */
[----:B------:R-:W5:Y:S01]  /*0760*/  LDG.E R19, desc[UR6][R24.64] ;  /* 0x0000000618137981 */ /* 0x000f62000c1e1900 */
[----:B------:R-:W-:-:S05]  /*0770*/  IMAD.WIDE R22, R27, 0x4, R24 ;  /* 0x000000041b167825 */ /* 0x000fca00078e0218 */
[----:B------:R-:W5:Y:S01]  /*0780*/  LDG.E R18, desc[UR6][R22.64] ;  /* 0x0000000616127981 */ /* 0x000f62000c1e1900 */
[----:B------:R-:W-:-:S04]  /*0790*/  IMAD.WIDE R20, R27, 0x4, R22 ;  /* 0x000000041b147825 */ /* 0x000fc800078e0216 */
[----:B------:R-:W-:Y:S02]  /*07a0*/  IMAD.WIDE R26, R27, 0x4, R20 ;  /* 0x000000041b1a7825 */ /* 0x000fe400078e0214 */
[----:B------:R-:W5:Y:S04]  /*07b0*/  LDG.E R21, desc[UR6][R20.64] ;  /* 0x0000000614157981 */ /* 0x000f68000c1e1900 */
[----:B------:R-:W5:Y:S01]  /*07c0*/  LDG.E R26, desc[UR6][R26.64] ;  /* 0x000000061a1a7981 */ /* 0x000f62000c1e1900 */
[----:B------:R-:W1:Y:S01]  /*07d0*/  S2UR UR5, SR_CgaCtaId ;  /* 0x00000000000579c3 */ /* 0x000e620000008800 */
[----:B------:R-:W-:Y:S02]  /*07e0*/  UMOV UR4, 0x400 ;  /* 0x0000040000047882 */ /* 0x000fe40000000000 */
[----:B-1----:R-:W-:-:S06]  /*07f0*/  ULEA UR4, UR5, UR4, 0x18 ;  /* 0x0000000405047291 */ /* 0x002fcc000f8ec0ff */
[----:B------:R-:W-:-:S05]  /*0800*/  LEA R5, R5, UR4, 0x2 ;  /* 0x0000000405057c11 */ /* 0x000fca000f8e10ff */
[----:B0-----:R-:W2:Y:S04]  /*0810*/  LDS.128 R8, [R5] ;  /* 0x0000000005087984 */ /* 0x001ea80000000c00 */
[----:B------:R-:W0:Y:S01]  /*0820*/  LDS.128 R12, [R5+0x10] ;  /* 0x00001000050c7984 */ /* 0x000e220000000c00 */
[----:B--2---:R-:W-:-:S04]  /*0830*/  FFMA R0, R8, R0, R17 ;  /* 0x0000000008007223 */ /* 0x004fc80000000011 */
[----:B---3--:R-:W-:-:S04]  /*0840*/  FFMA R9, R9, R6, R0 ;  /* 0x0000000609097223 */ /* 0x008fc80000000000 */
[----:B----4-:R-:W-:-:S04]  /*0850*/  FFMA R10, R10, R7, R9 ;  /* 0x000000070a0a7223 */ /* 0x010fc80000000009 */
[----:B-----5:R-:W-:-:S04]  /*0860*/  FFMA R11, R11, R16, R10 ;  /* 0x000000100b0b7223 */ /* 0x020fc8000000000a */
[----:B0-----:R-:W-:-:S04]  /*0870*/  FFMA R12, R12, R19, R11 ;  /* 0x000000130c0c7223 */ /* 0x001fc8000000000b */
[----:B------:R-:W-:-:S04]  /*0880*/  FFMA R13, R13, R18, R12 ;  /* 0x000000120d0d7223 */ /* 0x000fc8000000000c */
[----:B------:R-:W-:-:S04]  /*0890*/  FFMA R14, R14, R21, R13 ;  /* 0x000000150e0e7223 */ /* 0x000fc8000000000d */
[----:B------:R-:W-:-:S07]  /*08a0*/  FFMA R17, R15, R26, R14 ;  /* 0x0000001a0f117223 */ /* 0x000fce000000000e */
.L_x_5:
[----:B------:R-:W0:Y:S08]  /*08b0*/  LDC R9, c[0x0][0x398] ;  /* 0x0000e600ff097b82 */ /* 0x000e300000000800 */
[----:B------:R-:W2:Y:S01]  /*08c0*/  LDC.64 R6, c[0x0][0x390] ;  /* 0x0000e400ff067b82 */ /* 0x000ea20000000a00 */
[----:B0-----:R-:W-:Y:S01]  /*08d0*/  IMAD R5, R9, UR8, R2 ;  /* 0x0000000809057c24 */ /* 0x001fe2000f8e0202 */
[----:B-1----:R-:W-:-:S04]  /*08e0*/  IADD3 R2, PT, PT, R2, UR9, RZ ;  /* 0x0000000902027c10 */ /* 0x002fc8000fffe0ff */
[----:B------:R-:W-:Y:S01]  /*08f0*/  ISETP.GE.AND P0, PT, R2, R9, PT ;  /* 0x000000090200720c */ /* 0x000fe20003f06270 */
[----:B--2---:R-:W-:-:S05]  /*0900*/  IMAD.WIDE R6, R5, 0x4, R6 ;  /* 0x0000000405067825 */ /* 0x004fca00078e0206 */
[----:B------:R0:W-:Y:S07]  /*0910*/  STG.E desc[UR6][R6.64], R17 ;  /* 0x0000001106007986 */ /* 0x0001ee000c101906 */
[----:B------:R-:W-:Y:S05]  /*0920*/  @!P0 BRA `(.L_x_6) ;  /* 0xfffffff800308947 */ /* 0x000fea000383ffff */
[----:B------:R-:W-:Y:S05]  /*0930*/  EXIT ;  /* 0x000000000000794d */ /* 0x000fea0003800000 */
.L_x_7:
[----:B------:R-:W-:-:S00]  /*0940*/  BRA `(.L_x_7) ;  /* 0xfffffffc00fc7947 */ /* 0x000fc0000383ffff */
[----:B------:R-:W-:-:S00]  /*0950*/  NOP ;  /* 0x0000000000007918 */ /* 0x000fc00000000000 */
        /* <DEDUP_REMOVED lines=10> */
.L_x_8:


//--------------------- .nv.shared._Z9matrixMulPfS_S_i --------------------------
	.section	.nv.shared._Z9matrixMulPfS_S_i,"aw",@nobits
	.sectionflags	@""
	.align	16
	.zero		1024


//--------------------- .nv.shared.reserved.0     --------------------------
	.section	.nv.shared.reserved.0,"aw",@nobits
	.weak		__nv_reservedSMEM_offset_0_alias
	.size		__nv_reservedSMEM_offset_0_alias, 0, 64
	.other		__nv_reservedSMEM_offset_0_alias,@"STO_CUDA_RESERVED_SHARED STV_DEFAULT"
__nv_reservedSMEM_offset_0_alias:
	.zero		0
	.zero		64


//--------------------- .nv.constant0._Z9matrixMulPfS_S_i --------------------------
	.section	.nv.constant0._Z9matrixMulPfS_S_i,"a",@progbits
	.sectionflags	@""
	.align	4
.nv.constant0._Z9matrixMulPfS_S_i:
	.zero		924


//--------------------- SYMBOLS --------------------------

	.type		.nv.reservedSmem.offset0,@object
	.size		.nv.reservedSmem.offset0,0x4
	.type		.nv.reservedSmem.cap,@object
	.size		.nv.reservedSmem.cap,0x4
